//
// Generated by NVIDIA NVVM Compiler
//
// Compiler Build ID: CL-36424714
// Cuda compilation tools, release 13.0, V13.0.88
// Based on NVVM 20.0.0
//

.version 9.0
.target sm_100
.address_size 64

	// .globl	_Z32load_relaxed_device_non_volatilePiS_

.visible .entry _Z32load_relaxed_device_non_volatilePiS_(
	.param .u64 .ptr .align 1 _Z32load_relaxed_device_non_volatilePiS__param_0,
	.param .u64 .ptr .align 1 _Z32load_relaxed_device_non_volatilePiS__param_1
)
{
	.reg .b32 	%r<2>;
	.reg .b64 	%rd<4>;

	ld.param.u64 	%rd1, [_Z32load_relaxed_device_non_volatilePiS__param_0];
	ld.param.u64 	%rd2, [_Z32load_relaxed_device_non_volatilePiS__param_1];
	// begin inline asm
	ld.relaxed.gpu.b32 %r1,[%rd1];
	// end inline asm
	cvta.to.global.u64 	%rd3, %rd2;
	st.global.u32 	[%rd3], %r1;
	ret;

}


// ===== COMPILED SASS (sm_100) =====

	.target	sm_100

	.elftype	@"ET_EXEC"


//--------------------- .note.nv.tkinfo           --------------------------
	.section	.note.nv.tkinfo,"",@"SHT_NOTE"
	.sectionflags	@"SHF_NOTE_NV_TKINFO"
	.tkinfo
        /*0018*/ 	.word	0x00000002
        /*0030*/ 	.string	""
        /*0030*/ 	.string	"ptxas"
        /*0030*/ 	.string	"Cuda compilation tools, release 13.0, V13.0.88"
        /*0030*/ 	.string	"Build cuda_13.0.r13.0/compiler.36424714_0"
        /*0030*/ 	.string	"-arch sm_100 -m 64 "



//--------------------- .note.nv.cuinfo           --------------------------
	.section	.note.nv.cuinfo,"",@"SHT_NOTE"
	.sectionflags	@"SHF_NOTE_NV_CUINFO"
        /*0018*/ 	.short	0x0002
        /*001a*/ 	.short	0x0064
        /*001c*/ 	.short	0x0082
	.zero		2


//--------------------- .nv.info                  --------------------------
	.section	.nv.info,"",@"SHT_CUDA_INFO"
	.align	4


	//----- nvinfo : EIATTR_REGCOUNT
	.align		4
        /*0000*/ 	.byte	0x04, 0x2f
        /*0002*/ 	.short	(.L_1 - .L_0)
	.align		4
.L_0:
        /*0004*/ 	.word	index@(_Z32load_relaxed_device_non_volatilePiS_)
        /*0008*/ 	.word	0x00000008


	//----- nvinfo : EIATTR_FRAME_SIZE
	.align		4
.L_1:
        /*000c*/ 	.byte	0x04, 0x11
        /*000e*/ 	.short	(.L_3 - .L_2)
	.align		4
.L_2:
        /*0010*/ 	.word	index@(_Z32load_relaxed_device_non_volatilePiS_)
        /*0014*/ 	.word	0x00000000


	//----- nvinfo : EIATTR_MIN_STACK_SIZE
	.align		4
.L_3:
        /*0018*/ 	.byte	0x04, 0x12
        /*001a*/ 	.short	(.L_5 - .L_4)
	.align		4
.L_4:
        /*001c*/ 	.word	index@(_Z32load_relaxed_device_non_volatilePiS_)
        /*0020*/ 	.word	0x00000000
.L_5:


//--------------------- .nv.compat                --------------------------
	.section	.nv.compat,"",@"SHT_CUDA_COMPAT_INFO"
	.align	4
        /*0000*/ 	.byte	0x02, 0x09, 0x00, 0x00, 0x02, 0x02, 0x01, 0x00, 0x02, 0x05, 0x05, 0x00, 0x03, 0x07, 0x01, 0x01
        /*0010*/ 	.byte	0x02, 0x03, 0x00, 0x00, 0x02, 0x06, 0x01, 0x00, 0x04, 0x0b, 0x08, 0x00, 0x09, 0x00, 0x00, 0x00
        /*0020*/ 	.byte	0x00, 0x00, 0x00, 0x00


//--------------------- .nv.info._Z32load_relaxed_device_non_volatilePiS_ --------------------------
	.section	.nv.info._Z32load_relaxed_device_non_volatilePiS_,"",@"SHT_CUDA_INFO"
	.sectionflags	@""
	.align	4


	//----- nvinfo : EIATTR_CUDA_API_VERSION
	.align		4
        /*0000*/ 	.byte	0x04, 0x37
        /*0002*/ 	.short	(.L_7 - .L_6)
.L_6:
        /*0004*/ 	.word	0x00000082


	//----- nvinfo : EIATTR_KPARAM_INFO
	.align		4
.L_7:
        /*0008*/ 	.byte	0x04, 0x17
        /*000a*/ 	.short	(.L_9 - .L_8)
.L_8:
        /*000c*/ 	.word	0x00000000
        /*0010*/ 	.short	0x0001
        /*0012*/ 	.short	0x0008
        /*0014*/ 	.byte	0x00, 0xf5, 0x21, 0x00


	//----- nvinfo : EIATTR_KPARAM_INFO
	.align		4
.L_9:
        /*0018*/ 	.byte	0x04, 0x17
        /*001a*/ 	.short	(.L_11 - .L_10)
.L_10:
        /*001c*/ 	.word	0x00000000
        /*0020*/ 	.short	0x0000
        /*0022*/ 	.short	0x0000
        /*0024*/ 	.byte	0x00, 0xf5, 0x21, 0x00


	//----- nvinfo : EIATTR_SPARSE_MMA_MASK
	.align		4
.L_11:
        /*0028*/ 	.byte	0x03, 0x50
        /*002a*/ 	.short	0x0000


	//----- nvinfo : EIATTR_MAXREG_COUNT
	.align		4
        /*002c*/ 	.byte	0x03, 0x1b
        /*002e*/ 	.short	0x00ff


	//----- nvinfo : EIATTR_MERCURY_ISA_VERSION
	.align		4
        /*0030*/ 	.byte	0x03, 0x5f
        /*0032*/ 	.short	0x0101


	//----- nvinfo : EIATTR_VRC_CTA_INIT_COUNT
	.align		4
        /*0034*/ 	.byte	0x02, 0x4a
	.zero		1
	.zero		1


	//----- nvinfo : EIATTR_EXIT_INSTR_OFFSETS
	.align		4
        /*0038*/ 	.byte	0x04, 0x1c
        /*003a*/ 	.short	(.L_13 - .L_12)


	//   ....[0]....
.L_12:
        /*003c*/ 	.word	0x00000060


	//----- nvinfo : EIATTR_CBANK_PARAM_SIZE
	.align		4
.L_13:
        /*0040*/ 	.byte	0x03, 0x19
        /*0042*/ 	.short	0x0010


	//----- nvinfo : EIATTR_PARAM_CBANK
	.align		4
        /*0044*/ 	.byte	0x04, 0x0a
        /*0046*/ 	.short	(.L_15 - .L_14)
	.align		4
.L_14:
        /*0048*/ 	.word	index@(.nv.constant0._Z32load_relaxed_device_non_volatilePiS_)
        /*004c*/ 	.short	0x0380
        /*004e*/ 	.short	0x0010


	//----- nvinfo : EIATTR_SW_WAR
	.align		4
.L_15:
        /*0050*/ 	.byte	0x04, 0x36
        /*0052*/ 	.short	(.L_17 - .L_16)
.L_16:
        /*0054*/ 	.word	0x00000008
.L_17:


//--------------------- .nv.callgraph             --------------------------
	.section	.nv.callgraph,"",@"SHT_CUDA_CALLGRAPH"
	.align	4
	.sectionentsize	8
	.align		4
        /*0000*/ 	.word	0x00000000
	.align		4
        /*0004*/ 	.word	0xffffffff
	.align		4
        /*0008*/ 	.word	0x00000000
	.align		4
        /*000c*/ 	.word	0xfffffffe
	.align		4
        /*0010*/ 	.word	0x00000000
	.align		4
        /*0014*/ 	.word	0xfffffffd
	.align		4
        /*0018*/ 	.word	0x00000000
	.align		4
        /*001c*/ 	.word	0xfffffffc


//--------------------- .text._Z32load_relaxed_device_non_volatilePiS_ --------------------------
	.section	.text._Z32load_relaxed_device_non_volatilePiS_,"ax",@progbits
	.align	128
        .global         _Z32load_relaxed_device_non_volatilePiS_
        .type           _Z32load_relaxed_device_non_volatilePiS_,@function
        .size           _Z32load_relaxed_device_non_volatilePiS_,(.L_x_1 - _Z32load_relaxed_device_non_volatilePiS_)
        .other          _Z32load_relaxed_device_non_volatilePiS_,@"STO_CUDA_ENTRY STV_DEFAULT"
_Z32load_relaxed_device_non_volatilePiS_:
.text._Z32load_relaxed_device_non_volatilePiS_:
[----:B------:R-:W-:Y:S08]  /*0000*/  LDC R1, c[0x0][0x37c] ;  /* 0x0000df00ff017b82 */ /* 0x000ff00000000800 */
[----:B------:R-:W0:Y:S01]  /*0010*/  LDC.64 R2, c[0x0][0x380] ;  /* 0x0000e000ff027b82 */ /* 0x000e220000000a00 */
[----:B------:R-:W0:Y:S02]  /*0020*/  LDCU.64 UR4, c[0x0][0x358] ;  /* 0x00006b00ff0477ac */ /* 0x000e240008000a00 */
[----:B0-----:R-:W2:Y:S05]  /*0030*/  LD.E.STRONG.GPU R3, desc[UR4][R2.64] ;  /* 0x0000000402037980 */ /* 0x001eaa000c10f900 */
[----:B------:R-:W2:Y:S02]  /*0040*/  LDC.64 R4, c[0x0][0x388] ;  /* 0x0000e200ff047b82 */ /* 0x000ea40000000a00 */
[----:B--2---:R-:W-:Y:S01]  /*0050*/  STG.E desc[UR4][R4.64], R3 ;  /* 0x0000000304007986 */ /* 0x004fe2000c101904 */
[----:B------:R-:W-:Y:S05]  /*0060*/  EXIT ;  /* 0x000000000000794d */ /* 0x000fea0003800000 */
.L_x_0:
[----:B------:R-:W-:-:S00]  /*0070*/  BRA `(.L_x_0) ;  /* 0xfffffffc00fc7947 */ /* 0x000fc0000383ffff */
[----:B------:R-:W-:-:S00]  /*0080*/  NOP ;  /* 0x0000000000007918 */ /* 0x000fc00000000000 */
[----:B------:R-:W-:-:S00]  /*0090*/  NOP ;  /* 0x0000000000007918 */ /* 0x000fc00000000000 */
[----:B------:R-:W-:-:S00]  /*00a0*/  NOP ;  /* 0x0000000000007918 */ /* 0x000fc00000000000 */
[----:B------:R-:W-:-:S00]  /*00b0*/  NOP ;  /* 0x0000000000007918 */ /* 0x000fc00000000000 */
[----:B------:R-:W-:-:S00]  /*00c0*/  NOP ;  /* 0x0000000000007918 */ /* 0x000fc00000000000 */
[----:B------:R-:W-:-:S00]  /*00d0*/  NOP ;  /* 0x0000000000007918 */ /* 0x000fc00000000000 */
[----:B------:R-:W-:-:S00]  /*00e0*/  NOP ;  /* 0x0000000000007918 */ /* 0x000fc00000000000 */
[----:B------:R-:W-:-:S00]  /*00f0*/  NOP ;  /* 0x0000000000007918 */ /* 0x000fc00000000000 */
.L_x_1:


//--------------------- .nv.shared.reserved.0     --------------------------
	.section	.nv.shared.reserved.0,"aw",@nobits
	.weak		__nv_reservedSMEM_offset_0_alias
	.size		__nv_reservedSMEM_offset_0_alias, 0, 64
	.other		__nv_reservedSMEM_offset_0_alias,@"STO_CUDA_RESERVED_SHARED STV_DEFAULT"
__nv_reservedSMEM_offset_0_alias:
	.zero		0
	.zero		64


//--------------------- .nv.constant0._Z32load_relaxed_device_non_volatilePiS_ --------------------------
	.section	.nv.constant0._Z32load_relaxed_device_non_volatilePiS_,"a",@progbits
	.sectionflags	@""
	.align	4
.nv.constant0._Z32load_relaxed_device_non_volatilePiS_:
	.zero		912


//--------------------- SYMBOLS --------------------------

	.type		.nv.reservedSmem.offset0,@object
	.size		.nv.reservedSmem.offset0,0x4
